	.headerflags	@"EF_CUDA_TEXMODE_UNIFIED EF_CUDA_64BIT_ADDRESS EF_CUDA_ACCELERATORS EF_CUDA_SM90 EF_CUDA_VIRTUAL_SM(EF_CUDA_SM90)"
	.elftype	@"ET_EXEC"


//--------------------- .nv.info                  --------------------------
	.section	.nv.info,"",@"SHT_CUDA_INFO"
	.align	4


	//----- nvinfo : EIATTR_REGCOUNT
	.align		4
        /*0000*/ 	.byte	0x04, 0x2f
        /*0002*/ 	.short	(.L_3 - .L_2)
	.align		4
.L_2:
        /*0004*/ 	.word	index@(triton_poi_fused__native_batch_norm_legit_no_training_mul_softplus_tanh_3)
        /*0008*/ 	.word	0x00000013


	//----- nvinfo : EIATTR_MIN_STACK_SIZE
	.align		4
.L_3:
        /*000c*/ 	.byte	0x04, 0x12
        /*000e*/ 	.short	(.L_5 - .L_4)
	.align		4
.L_4:
        /*0010*/ 	.word	index@(triton_poi_fused__native_batch_norm_legit_no_training_mul_softplus_tanh_3)
        /*0014*/ 	.word	0x00000000


	//----- nvinfo : EIATTR_FRAME_SIZE
	.align		4
.L_5:
        /*0018*/ 	.byte	0x04, 0x11
        /*001a*/ 	.short	(.L_7 - .L_6)
	.align		4
.L_6:
        /*001c*/ 	.word	index@(triton_poi_fused__native_batch_norm_legit_no_training_mul_softplus_tanh_3)
        /*0020*/ 	.word	0x00000000


	//----- nvinfo : EIATTR_MIN_STACK_SIZE
	.align		4
.L_7:
        /*0024*/ 	.byte	0x04, 0x12
        /*0026*/ 	.short	(.L_9 - .L_8)
	.align		4
.L_8:
        /*0028*/ 	.word	index@(triton_poi_fused__native_batch_norm_legit_no_training_mul_softplus_tanh_3)
        /*002c*/ 	.word	0x00000000
.L_9:


//--------------------- .nv.info.triton_poi_fused__native_batch_norm_legit_no_training_mul_softplus_tanh_3 --------------------------
	.section	.nv.info.triton_poi_fused__native_batch_norm_legit_no_training_mul_softplus_tanh_3,"",@"SHT_CUDA_INFO"
	.sectionflags	@""
	.align	4


	//----- nvinfo : EIATTR_CUDA_API_VERSION
	.align		4
        /*0000*/ 	.byte	0x04, 0x37
        /*0002*/ 	.short	(.L_11 - .L_10)
.L_10:
        /*0004*/ 	.word	0x0000007c


	//----- nvinfo : EIATTR_KPARAM_INFO
	.align		4
.L_11:
        /*0008*/ 	.byte	0x04, 0x17
        /*000a*/ 	.short	(.L_13 - .L_12)
.L_12:
        /*000c*/ 	.word	0x00000000
        /*0010*/ 	.short	0x0006
        /*0012*/ 	.short	0x0030
        /*0014*/ 	.byte	0x00, 0xf0, 0x11, 0x00


	//----- nvinfo : EIATTR_KPARAM_INFO
	.align		4
.L_13:
        /*0018*/ 	.byte	0x04, 0x17
        /*001a*/ 	.short	(.L_15 - .L_14)
.L_14:
        /*001c*/ 	.word	0x00000000
        /*0020*/ 	.short	0x0005
        /*0022*/ 	.short	0x0028
        /*0024*/ 	.byte	0x00, 0xf4, 0x21, 0x00


	//----- nvinfo : EIATTR_KPARAM_INFO
	.align		4
.L_15:
        /*0028*/ 	.byte	0x04, 0x17
        /*002a*/ 	.short	(.L_17 - .L_16)
.L_16:
        /*002c*/ 	.word	0x00000000
        /*0030*/ 	.short	0x0004
        /*0032*/ 	.short	0x0020
        /*0034*/ 	.byte	0x00, 0xf4, 0x21, 0x00


	//----- nvinfo : EIATTR_KPARAM_INFO
	.align		4
.L_17:
        /*0038*/ 	.byte	0x04, 0x17
        /*003a*/ 	.short	(.L_19 - .L_18)
.L_18:
        /*003c*/ 	.word	0x00000000
        /*0040*/ 	.short	0x0003
        /*0042*/ 	.short	0x0018
        /*0044*/ 	.byte	0x00, 0xf4, 0x21, 0x00


	//----- nvinfo : EIATTR_KPARAM_INFO
	.align		4
.L_19:
        /*0048*/ 	.byte	0x04, 0x17
        /*004a*/ 	.short	(.L_21 - .L_20)
.L_20:
        /*004c*/ 	.word	0x00000000
        /*0050*/ 	.short	0x0002
        /*0052*/ 	.short	0x0010
        /*0054*/ 	.byte	0x00, 0xf4, 0x21, 0x00


	//----- nvinfo : EIATTR_KPARAM_INFO
	.align		4
.L_21:
        /*0058*/ 	.byte	0x04, 0x17
        /*005a*/ 	.short	(.L_23 - .L_22)
.L_22:
        /*005c*/ 	.word	0x00000000
        /*0060*/ 	.short	0x0001
        /*0062*/ 	.short	0x0008
        /*0064*/ 	.byte	0x00, 0xf4, 0x21, 0x00


	//----- nvinfo : EIATTR_KPARAM_INFO
	.align		4
.L_23:
        /*0068*/ 	.byte	0x04, 0x17
        /*006a*/ 	.short	(.L_25 - .L_24)
.L_24:
        /*006c*/ 	.word	0x00000000
        /*0070*/ 	.short	0x0000
        /*0072*/ 	.short	0x0000
        /*0074*/ 	.byte	0x00, 0xf4, 0x21, 0x00


	//----- nvinfo : EIATTR_SPARSE_MMA_MASK
	.align		4
.L_25:
        /*0078*/ 	.byte	0x03, 0x50
        /*007a*/ 	.short	0x0000


	//----- nvinfo : EIATTR_MAXREG_COUNT
	.align		4
        /*007c*/ 	.byte	0x03, 0x1b
        /*007e*/ 	.short	0x00ff


	//----- nvinfo : EIATTR_EXIT_INSTR_OFFSETS
	.align		4
        /*0080*/ 	.byte	0x04, 0x1c
        /*0082*/ 	.short	(.L_27 - .L_26)


	//   ....[0]....
.L_26:
        /*0084*/ 	.word	0x000006f0


	//   ....[1]....
        /*0088*/ 	.word	0x00000710


	//----- nvinfo : EIATTR_REQNTID
	.align		4
.L_27:
        /*008c*/ 	.byte	0x04, 0x10
        /*008e*/ 	.short	(.L_29 - .L_28)
.L_28:
        /*0090*/ 	.word	0x00000080
        /*0094*/ 	.word	0x00000001
        /*0098*/ 	.word	0x00000001


	//----- nvinfo : EIATTR_CRS_STACK_SIZE
	.align		4
.L_29:
        /*009c*/ 	.byte	0x04, 0x1e
        /*009e*/ 	.short	(.L_31 - .L_30)
.L_30:
        /*00a0*/ 	.word	0x00000000


	//----- nvinfo : EIATTR_CBANK_PARAM_SIZE
	.align		4
.L_31:
        /*00a4*/ 	.byte	0x03, 0x19
        /*00a6*/ 	.short	0x0034


	//----- nvinfo : EIATTR_PARAM_CBANK
	.align		4
        /*00a8*/ 	.byte	0x04, 0x0a
        /*00aa*/ 	.short	(.L_33 - .L_32)
	.align		4
.L_32:
        /*00ac*/ 	.word	index@(.nv.constant0.triton_poi_fused__native_batch_norm_legit_no_training_mul_softplus_tanh_3)
        /*00b0*/ 	.short	0x0210
        /*00b2*/ 	.short	0x0034


	//----- nvinfo : EIATTR_SW_WAR
	.align		4
.L_33:
        /*00b4*/ 	.byte	0x04, 0x36
        /*00b6*/ 	.short	(.L_35 - .L_34)
.L_34:
        /*00b8*/ 	.word	0x00000008
.L_35:


//--------------------- .nv.callgraph             --------------------------
	.section	.nv.callgraph,"",@"SHT_CUDA_CALLGRAPH"
	.align	4
	.sectionentsize	8
	.align		4
        /*0000*/ 	.word	0x00000000
	.align		4
        /*0004*/ 	.word	0xffffffff
	.align		4
        /*0008*/ 	.word	0x00000000
	.align		4
        /*000c*/ 	.word	0xfffffffe
	.align		4
        /*0010*/ 	.word	0x00000000
	.align		4
        /*0014*/ 	.word	0xfffffffd
	.align		4
        /*0018*/ 	.word	0x00000000
	.align		4
        /*001c*/ 	.word	0xfffffffc


//--------------------- .nv.constant4             --------------------------
	.section	.nv.constant4,"a",@progbits
	.align	8
	.align		8
.nv.constant4:
        /*0000*/ 	.dword	_$_str
	.align		8
        /*0008*/ 	.dword	_$_str_$_2


//--------------------- .text.triton_poi_fused__native_batch_norm_legit_no_training_mul_softplus_tanh_3 --------------------------
	.section	.text.triton_poi_fused__native_batch_norm_legit_no_training_mul_softplus_tanh_3,"ax",@progbits
	.align	128
        .global         triton_poi_fused__native_batch_norm_legit_no_training_mul_softplus_tanh_3
        .type           triton_poi_fused__native_batch_norm_legit_no_training_mul_softplus_tanh_3,@function
        .size           triton_poi_fused__native_batch_norm_legit_no_training_mul_softplus_tanh_3,(.L_x_6 - triton_poi_fused__native_batch_norm_legit_no_training_mul_softplus_tanh_3)
        .other          triton_poi_fused__native_batch_norm_legit_no_training_mul_softplus_tanh_3,@"STO_CUDA_ENTRY STV_DEFAULT"
triton_poi_fused__native_batch_norm_legit_no_training_mul_softplus_tanh_3:
.text.triton_poi_fused__native_batch_norm_legit_no_training_mul_softplus_tanh_3:
[----:B------:R-:W0:Y:S01]  /*0000*/  LDC R1, c[0x0][0x28] ;  /* 0x00000a00ff017b82 */ /* 0x000e220000000800 */
[----:B------:R-:W1:Y:S07]  /*0010*/  S2R R2, SR_TID.X ;  /* 0x0000000000027919 */ /* 0x000e6e0000002100 */
[----:B------:R-:W2:Y:S01]  /*0020*/  LDC.64 R8, c[0x0][0x228] ;  /* 0x00008a00ff087b82 */ /* 0x000ea20000000a00 */
[----:B------:R-:W-:Y:S01]  /*0030*/  CS2R R14, SRZ ;  /* 0x00000000000e7805 */ /* 0x000fe2000001ff00 */
[----:B------:R-:W-:Y:S01]  /*0040*/  ULDC.64 UR4, c[0x0][0x208] ;  /* 0x0000820000047ab9 */ /* 0x000fe20000000a00 */
[----:B------:R-:W3:Y:S05]  /*0050*/  S2R R3, SR_CTAID.X ;  /* 0x0000000000037919 */ /* 0x000eea0000002500 */
[----:B------:R-:W4:Y:S08]  /*0060*/  LDC.64 R4, c[0x0][0x218] ;  /* 0x00008600ff047b82 */ /* 0x000f300000000a00 */
[----:B------:R-:W5:Y:S08]  /*0070*/  LDC.64 R6, c[0x0][0x220] ;  /* 0x00008800ff067b82 */ /* 0x000f700000000a00 */
[----:B------:R-:W5:Y:S01]  /*0080*/  LDC.64 R10, c[0x0][0x230] ;  /* 0x00008c00ff0a7b82 */ /* 0x000f620000000a00 */
[----:B-1----:R-:W-:-:S07]  /*0090*/  LOP3.LUT R2, R2, 0x7f, RZ, 0xc0, !PT ;  /* 0x0000007f02027812 */ /* 0x002fce00078ec0ff */
[----:B------:R-:W1:Y:S01]  /*00a0*/  LDC.64 R12, c[0x0][0x238] ;  /* 0x00008e00ff0c7b82 */ /* 0x000e620000000a00 */
[----:B---3--:R-:W-:Y:S02]  /*00b0*/  SHF.R.S32.HI R0, RZ, 0x18, R3 ;  /* 0x00000018ff007819 */ /* 0x008fe40000011403 */
[----:B------:R-:W-:Y:S02]  /*00c0*/  LEA R2, R3, R2, 0x7 ;  /* 0x0000000203027211 */ /* 0x000fe400078e38ff */
[----:B------:R-:W-:Y:S02]  /*00d0*/  SGXT R3, R0, 0x1 ;  /* 0x000000010003781a */ /* 0x000fe40000000200 */
[----:B------:R-:W-:Y:S02]  /*00e0*/  ISETP.GE.AND P0, PT, R2, 0x100, PT ;  /* 0x000001000200780c */ /* 0x000fe40003f06270 */
[----:B------:R-:W-:-:S04]  /*00f0*/  LEA.HI R3, R3, R2, RZ, 0x4 ;  /* 0x0000000203037211 */ /* 0x000fc800078f20ff */
[----:B------:R-:W-:-:S04]  /*0100*/  SHF.R.S32.HI R3, RZ, 0x4, R3 ;  /* 0x00000004ff037819 */ /* 0x000fc80000011403 */
[----:B------:R-:W-:-:S04]  /*0110*/  LEA.HI R0, R3, R3, RZ, 0x2 ;  /* 0x0000000303007211 */ /* 0x000fc800078f10ff */
[----:B------:R-:W-:-:S04]  /*0120*/  LOP3.LUT R0, R0, 0xfffffffc, RZ, 0xc0, !PT ;  /* 0xfffffffc00007812 */ /* 0x000fc800078ec0ff */
[----:B------:R-:W-:-:S05]  /*0130*/  IADD3 R3, R3, -R0, RZ ;  /* 0x8000000003037210 */ /* 0x000fca0007ffe0ff */
[----:B--2---:R-:W-:-:S05]  /*0140*/  IMAD.WIDE R8, R3, 0x4, R8 ;  /* 0x0000000403087825 */ /* 0x004fca00078e0208 */
[----:B------:R2:W3:Y:S01]  /*0150*/  @!P0 LDG.E.EL R14, desc[UR4][R8.64] ;  /* 0x00000004080e8981 */ /* 0x0004e2000c2e1900 */
[----:B------:R-:W-:Y:S01]  /*0160*/  HFMA2.MMA R0, -RZ, RZ, 0, 0 ;  /* 0x00000000ff007435 */ /* 0x000fe200000001ff */
[----:B----4-:R-:W-:-:S04]  /*0170*/  IMAD.WIDE R4, R2, 0x4, R4 ;  /* 0x0000000402047825 */ /* 0x010fc800078e0204 */
[----:B-----5:R-:W-:-:S04]  /*0180*/  IMAD.WIDE R6, R3, 0x4, R6 ;  /* 0x0000000403067825 */ /* 0x020fc800078e0206 */
[C---:B0-2---:R-:W-:Y:S01]  /*0190*/  IMAD.WIDE R8, R3.reuse, 0x4, R10 ;  /* 0x0000000403087825 */ /* 0x045fe200078e020a */
[----:B------:R-:W2:Y:S03]  /*01a0*/  @!P0 LDG.E R0, desc[UR4][R4.64] ;  /* 0x0000000404008981 */ /* 0x000ea6000c1e1900 */
[----:B-1----:R-:W-:Y:S01]  /*01b0*/  IMAD.WIDE R10, R3, 0x4, R12 ;  /* 0x00000004030a7825 */ /* 0x002fe200078e020c */
[----:B------:R-:W-:Y:S01]  /*01c0*/  HFMA2.MMA R12, -RZ, RZ, 0, 0 ;  /* 0x00000000ff0c7435 */ /* 0x000fe200000001ff */
[----:B------:R-:W2:Y:S01]  /*01d0*/  @!P0 LDG.E.EL R15, desc[UR4][R6.64] ;  /* 0x00000004060f8981 */ /* 0x000ea2000c2e1900 */
[----:B------:R-:W-:-:S06]  /*01e0*/  MOV R3, RZ ;  /* 0x000000ff00037202 */ /* 0x000fcc0000000f00 */
[----:B------:R0:W4:Y:S04]  /*01f0*/  @!P0 LDG.E.EL R3, desc[UR4][R8.64] ;  /* 0x0000000408038981 */ /* 0x000128000c2e1900 */
[----:B------:R-:W4:Y:S01]  /*0200*/  @!P0 LDG.E.EL R12, desc[UR4][R10.64] ;  /* 0x000000040a0c8981 */ /* 0x000f22000c2e1900 */
[----:B------:R-:W-:Y:S01]  /*0210*/  MOV R16, 0x3e800000 ;  /* 0x3e80000000107802 */ /* 0x000fe20000000f00 */
[----:B------:R-:W-:Y:S01]  /*0220*/  BSSY B0, `(.L_x_0) ;  /* 0x0000030000007945 */ /* 0x000fe20003800000 */
[----:B0-----:R-:W-:Y:S01]  /*0230*/  HFMA2.MMA R9, -RZ, RZ, 1.3056640625, -1.8671875 ;  /* 0x3d39bf78ff097435 */ /* 0x001fe200000001ff */
[----:B---3--:R-:W-:-:S04]  /*0240*/  FADD R14, R14, 9.9999997473787516356e-06 ;  /* 0x3727c5ac0e0e7421 */ /* 0x008fc80000000000 */
[----:B------:R-:W0:Y:S01]  /*0250*/  MUFU.SQRT R13, R14 ;  /* 0x0000000e000d7308 */ /* 0x000e220000002000 */
[----:B--2---:R-:W-:Y:S01]  /*0260*/  FADD R0, -R15, R0 ;  /* 0x000000000f007221 */ /* 0x004fe20000000100 */
[C---:B0-----:R-:W-:Y:S02]  /*0270*/  FSETP.GT.AND P1, PT, R13.reuse, 8.50705917302346158658e+37, PT ;  /* 0x7e8000000d00780b */ /* 0x041fe40003f24000 */
[----:B------:R-:W-:Y:S02]  /*0280*/  FSETP.GEU.AND P2, PT, R13, 1.175494350822287508e-38, PT ;  /* 0x008000000d00780b */ /* 0x000fe40003f4e000 */
[----:B------:R-:W-:-:S09]  /*0290*/  FSEL R4, R16, 1, P1 ;  /* 0x3f80000010047808 */ /* 0x000fd20000800000 */
[----:B------:R-:W-:Y:S02]  /*02a0*/  @P1 FMUL R13, R13, 0.25 ;  /* 0x3e8000000d0d1820 */ /* 0x000fe40000400000 */
[----:B------:R-:W-:Y:S02]  /*02b0*/  @!P2 FMUL R4, R4, 16777216 ;  /* 0x4b8000000404a820 */ /* 0x000fe40000400000 */
[----:B------:R-:W-:-:S06]  /*02c0*/  @!P2 FMUL R13, R13, 16777216 ;  /* 0x4b8000000d0da820 */ /* 0x000fcc0000400000 */
[----:B------:R-:W0:Y:S02]  /*02d0*/  MUFU.RCP R13, R13 ;  /* 0x0000000d000d7308 */ /* 0x000e240000001000 */
[----:B0-----:R-:W-:-:S04]  /*02e0*/  FMUL R5, R13, R4 ;  /* 0x000000040d057220 */ /* 0x001fc80000400000 */
[----:B------:R-:W-:-:S04]  /*02f0*/  FMUL R5, R0, R5 ;  /* 0x0000000500057220 */ /* 0x000fc80000400000 */
[----:B----4-:R-:W-:-:S04]  /*0300*/  FFMA R3, R5, R3, R12 ;  /* 0x0000000305037223 */ /* 0x010fc8000000000c */
[----:B------:R-:W-:-:S05]  /*0310*/  FMUL R0, R3, 1.4426950216293334961 ;  /* 0x3fb8aa3b03007820 */ /* 0x000fca0000400000 */
[----:B------:R-:W-:-:S13]  /*0320*/  FSETP.GEU.AND P1, PT, R0, -126, PT ;  /* 0xc2fc00000000780b */ /* 0x000fda0003f2e000 */
[----:B------:R-:W-:-:S04]  /*0330*/  @!P1 FMUL R0, R0, 0.5 ;  /* 0x3f00000000009820 */ /* 0x000fc80000400000 */
[----:B------:R-:W0:Y:S02]  /*0340*/  MUFU.EX2 R4, R0 ;  /* 0x0000000000047308 */ /* 0x000e240000000800 */
[----:B0-----:R-:W-:Y:S01]  /*0350*/  @!P1 FMUL R4, R4, R4 ;  /* 0x0000000404049220 */ /* 0x001fe20000400000 */
[----:B------:R-:W-:-:S03]  /*0360*/  FSETP.GT.AND P1, PT, R3, 20, PT ;  /* 0x41a000000300780b */ /* 0x000fc60003f24000 */
[C---:B------:R-:W-:Y:S01]  /*0370*/  FADD.FTZ.RZ R5, R4.reuse, 1 ;  /* 0x3f80000004057421 */ /* 0x040fe2000001c000 */
[----:B------:R-:W-:-:S04]  /*0380*/  ISETP.GE.U32.AND P2, PT, R4, 0x7f800000, PT ;  /* 0x7f8000000400780c */ /* 0x000fc80003f46070 */
[----:B------:R-:W-:-:S04]  /*0390*/  IADD3 R5, R5, -0x3f400000, RZ ;  /* 0xc0c0000005057810 */ /* 0x000fc80007ffe0ff */
[----:B------:R-:W-:-:S04]  /*03a0*/  LOP3.LUT R5, R5, 0xff800000, RZ, 0xc0, !PT ;  /* 0xff80000005057812 */ /* 0x000fc800078ec0ff */
[----:B------:R-:W-:Y:S02]  /*03b0*/  IADD3 R7, -R5, 0x40800000, RZ ;  /* 0x4080000005077810 */ /* 0x000fe40007ffe1ff */
[----:B------:R-:W-:Y:S02]  /*03c0*/  IADD3 R6, R4, -R5, RZ ;  /* 0x8000000504067210 */ /* 0x000fe40007ffe0ff */
[----:B------:R-:W-:Y:S01]  /*03d0*/  I2FP.F32.S32 R5, R5 ;  /* 0x0000000500057245 */ /* 0x000fe20000201400 */
[----:B------:R-:W-:-:S04]  /*03e0*/  FFMA.FTZ R7, R7, R16, -1 ;  /* 0xbf80000007077423 */ /* 0x000fc80000010010 */
[----:B------:R-:W-:Y:S01]  /*03f0*/  FADD R6, R6, R7 ;  /* 0x0000000706067221 */ /* 0x000fe20000000000 */
[----:B------:R-:W-:-:S03]  /*0400*/  FMUL R5, R5, 1.1920928955078125e-07 ;  /* 0x3400000005057820 */ /* 0x000fc60000400000 */
[----:B------:R-:W-:-:S04]  /*0410*/  FFMA.FTZ R7, R6, -R9, 0.10546888411045074463 ;  /* 0x3dd8001206077423 */ /* 0x000fc80000010809 */
[----:B------:R-:W-:-:S04]  /*0420*/  FFMA.FTZ R7, R6, R7, -0.13229703903198242188 ;  /* 0xbe0778e006077423 */ /* 0x000fc80000010007 */
[----:B------:R-:W-:-:S04]  /*0430*/  FFMA.FTZ R7, R6, R7, 0.14491446316242218018 ;  /* 0x3e14647506077423 */ /* 0x000fc80000010007 */
[----:B------:R-:W-:-:S04]  /*0440*/  FFMA.FTZ R7, R6, R7, -0.16641564667224884033 ;  /* 0xbe2a68dd06077423 */ /* 0x000fc80000010007 */
[----:B------:R-:W-:-:S04]  /*0450*/  FFMA.FTZ R7, R6, R7, 0.19988867640495300293 ;  /* 0x3e4caf9e06077423 */ /* 0x000fc80000010007 */
[----:B------:R-:W-:-:S04]  /*0460*/  FFMA.FTZ R7, R6, R7, -0.25000196695327758789 ;  /* 0xbe80004206077423 */ /* 0x000fc80000010007 */
[----:B------:R-:W-:-:S04]  /*0470*/  FFMA.FTZ R7, R6, R7, 0.33333510160446166992 ;  /* 0x3eaaaae606077423 */ /* 0x000fc80000010007 */
[----:B------:R-:W-:-:S04]  /*0480*/  FFMA.FTZ R7, R6, R7, -0.5 ;  /* 0xbf00000006077423 */ /* 0x000fc80000010007 */
[----:B------:R-:W-:-:S04]  /*0490*/  FMUL R7, R6, R7 ;  /* 0x0000000706077220 */ /* 0x000fc80000400000 */
[----:B------:R-:W-:-:S04]  /*04a0*/  FFMA.FTZ R6, R6, R7, R6 ;  /* 0x0000000706067223 */ /* 0x000fc80000010006 */
[----:B------:R-:W-:Y:S01]  /*04b0*/  FFMA.FTZ R6, R5, 0.69314718246459960938, R6 ;  /* 0x3f31721805067823 */ /* 0x000fe20000010006 */
[----:B------:R-:W-:Y:S06]  /*04c0*/  @!P2 BRA `(.L_x_1) ;  /* 0x000000000014a947 */ /* 0x000fec0003800000 */
[C---:B------:R-:W-:Y:S02]  /*04d0*/  ISETP.GE.AND P2, PT, R4.reuse, -0x407fffff, PT ;  /* 0xbf8000010400780c */ /* 0x040fe40003f46270 */
[----:B------:R-:W-:-:S11]  /*04e0*/  FSETP.NEU.AND P3, PT, R4, RZ, PT ;  /* 0x000000ff0400720b */ /* 0x000fd60003f6d000 */
[----:B------:R-:W-:-:S05]  /*04f0*/  @P2 MOV R5, 0x7f800000 ;  /* 0x7f80000000052802 */ /* 0x000fca0000000f00 */
[----:B------:R-:W-:-:S05]  /*0500*/  @P2 FFMA.FTZ R6, R4, R5, +INF ;  /* 0x7f80000004062423 */ /* 0x000fca0000010005 */
[----:B------:R-:W-:-:S07]  /*0510*/  FSEL R6, R6, -RZ, P3 ;  /* 0x800000ff06067208 */ /* 0x000fce0001800000 */
.L_x_1:
[----:B------:R-:W-:Y:S05]  /*0520*/  BSYNC B0 ;  /* 0x0000000000007941 */ /* 0x000fea0003800000 */
.L_x_0:
[----:B------:R-:W-:Y:S01]  /*0530*/  FSEL R9, R3, R6, P1 ;  /* 0x0000000603097208 */ /* 0x000fe20000800000 */
[----:B------:R-:W-:Y:S01]  /*0540*/  BSSY B0, `(.L_x_2) ;  /* 0x0000016000007945 */ /* 0x000fe20003800000 */
[----:B------:R-:W-:-:S03]  /*0550*/  SHF.R.S32.HI R7, RZ, 0x1f, R2 ;  /* 0x0000001fff077819 */ /* 0x000fc60000011402 */
[----:B------:R-:W-:-:S05]  /*0560*/  FADD.FTZ R6, |R9|, -RZ ;  /* 0x800000ff09067221 */ /* 0x000fca0000010200 */
[----:B------:R-:W-:-:S13]  /*0570*/  FSETP.GE.AND P1, PT, R6, 0.60000002384185791016, PT ;  /* 0x3f19999a0600780b */ /* 0x000fda0003f26000 */
[----:B------:R-:W-:Y:S05]  /*0580*/  @!P1 BRA `(.L_x_3) ;  /* 0x0000000000289947 */ /* 0x000fea0003800000 */
[C---:B------:R-:W-:Y:S01]  /*0590*/  FMUL R4, R6.reuse, 2.8853900432586669922 ;  /* 0x4038aa3b06047820 */ /* 0x040fe20000400000 */
[----:B------:R-:W-:Y:S02]  /*05a0*/  MOV R0, 0x3f800000 ;  /* 0x3f80000000007802 */ /* 0x000fe40000000f00 */
[----:B------:R-:W-:-:S03]  /*05b0*/  FSETP.GE.AND P1, PT, R6, 9.010913848876953125, PT ;  /* 0x41102cb40600780b */ /* 0x000fc60003f26000 */
[----:B------:R-:W0:Y:S02]  /*05c0*/  MUFU.EX2 R4, R4 ;  /* 0x0000000400047308 */ /* 0x000e240000000800 */
[----:B0-----:R-:W-:-:S06]  /*05d0*/  FADD R5, R4, 1 ;  /* 0x3f80000004057421 */ /* 0x001fcc0000000000 */
[----:B------:R-:W0:Y:S02]  /*05e0*/  MUFU.RCP R5, R5 ;  /* 0x0000000500057308 */ /* 0x000e240000001000 */
[----:B0-----:R-:W-:-:S05]  /*05f0*/  FFMA.FTZ R0, R5, -2, R0 ;  /* 0xc000000005007823 */ /* 0x001fca0000010000 */
[----:B------:R-:W-:-:S04]  /*0600*/  FSEL R0, R0, 1, !P1 ;  /* 0x3f80000000007808 */ /* 0x000fc80004800000 */
[----:B------:R-:W-:Y:S01]  /*0610*/  LOP3.LUT R0, R0, 0x80000000, R9, 0xf8, !PT ;  /* 0x8000000000007812 */ /* 0x000fe200078ef809 */
[----:B------:R-:W-:Y:S06]  /*0620*/  BRA `(.L_x_4) ;  /* 0x00000000001c7947 */ /* 0x000fec0003800000 */
.L_x_3:
[----:B------:R-:W-:Y:S01]  /*0630*/  HFMA2.MMA R0, -RZ, RZ, 1.125, -9232 ;  /* 0x3c80f082ff007435 */ /* 0x000fe200000001ff */
[----:B------:R-:W-:-:S09]  /*0640*/  FMUL R5, R9, R9 ;  /* 0x0000000909057220 */ /* 0x000fd20000400000 */
[----:B------:R-:W-:-:S04]  /*0650*/  FFMA.FTZ R0, R5, R0, -0.052303962409496307373 ;  /* 0xbd563cae05007423 */ /* 0x000fc80000010000 */
[----:B------:R-:W-:-:S04]  /*0660*/  FFMA.FTZ R0, R5, R0, 0.1331529766321182251 ;  /* 0x3e08594105007423 */ /* 0x000fc80000010000 */
[----:B------:R-:W-:-:S04]  /*0670*/  FFMA.FTZ R0, R5, R0, -0.33332768082618713379 ;  /* 0xbeaaa9ed05007423 */ /* 0x000fc80000010000 */
[----:B------:R-:W-:-:S04]  /*0680*/  FFMA.FTZ R0, R5, R0, RZ ;  /* 0x0000000005007223 */ /* 0x000fc800000100ff */
[----:B------:R-:W-:-:S07]  /*0690*/  FFMA.FTZ R0, R9, R0, R9 ;  /* 0x0000000009007223 */ /* 0x000fce0000010009 */
.L_x_4:
[----:B------:R-:W-:Y:S05]  /*06a0*/  BSYNC B0 ;  /* 0x0000000000007941 */ /* 0x000fea0003800000 */
.L_x_2:
[----:B------:R-:W-:Y:S01]  /*06b0*/  ULDC.64 UR6, c[0x0][0x210] ;  /* 0x0000840000067ab9 */ /* 0x000fe20000000a00 */
[----:B------:R-:W-:Y:S01]  /*06c0*/  FMUL R3, R3, R0 ;  /* 0x0000000003037220 */ /* 0x000fe20000400000 */
[----:B------:R-:W-:-:S04]  /*06d0*/  LEA R4, P1, R2, UR6, 0x2 ;  /* 0x0000000602047c11 */ /* 0x000fc8000f8210ff */
[----:B------:R-:W-:Y:S01]  /*06e0*/  LEA.HI.X R5, R2, UR7, R7, 0x2, P1 ;  /* 0x0000000702057c11 */ /* 0x000fe200088f1407 */
[----:B------:R-:W-:Y:S08]  /*06f0*/  @P0 EXIT ;  /* 0x000000000000094d */ /* 0x000ff00003800000 */
[----:B------:R-:W-:Y:S01]  /*0700*/  STG.E desc[UR4][R4.64], R3 ;  /* 0x0000000304007986 */ /* 0x000fe2000c101904 */
[----:B------:R-:W-:Y:S05]  /*0710*/  EXIT ;  /* 0x000000000000794d */ /* 0x000fea0003800000 */
.L_x_5:
[----:B------:R-:W-:-:S00]  /*0720*/  BRA `(.L_x_5) ;  /* 0xfffffffc00fc7947 */ /* 0x000fc0000383ffff */
[----:B------:R-:W-:-:S00]  /*0730*/  NOP ;  /* 0x0000000000007918 */ /* 0x000fc00000000000 */
        /* <DEDUP_REMOVED lines=12> */
.L_x_6:


//--------------------- .nv.global.init           --------------------------
	.section	.nv.global.init,"aw",@progbits
.nv.global.init:
	.type		_$_str,@object
	.size		_$_str,(_$_str_$_2 - _$_str)
_$_str:
        /*0000*/ 	.byte	0x5f, 0x5f, 0x43, 0x55, 0x44, 0x41, 0x5f, 0x46, 0x54, 0x5a, 0x00
	.type		_$_str_$_2,@object
	.size		_$_str_$_2,(.L_1 - _$_str_$_2)
_$_str_$_2:
        /*000b*/ 	.byte	0x5f, 0x5f, 0x43, 0x55, 0x44, 0x41, 0x5f, 0x50, 0x52, 0x45, 0x43, 0x5f, 0x53, 0x51, 0x52, 0x54
        /*001b*/ 	.byte	0x00
.L_1:


//--------------------- .nv.constant0.triton_poi_fused__native_batch_norm_legit_no_training_mul_softplus_tanh_3 --------------------------
	.section	.nv.constant0.triton_poi_fused__native_batch_norm_legit_no_training_mul_softplus_tanh_3,"a",@progbits
	.sectionflags	@""
	.align	4
.nv.constant0.triton_poi_fused__native_batch_norm_legit_no_training_mul_softplus_tanh_3:
	.zero		580
